//
// Generated by NVIDIA NVVM Compiler
//
// Compiler Build ID: CL-36424714
// Cuda compilation tools, release 13.0, V13.0.88
// Based on NVVM 20.0.0
//

.version 9.0
.target sm_100
.address_size 64

	// .globl	_Z13gather_kernelIfEvPKT_PKlPS0_lllll

.visible .entry _Z13gather_kernelIfEvPKT_PKlPS0_lllll(
	.param .u64 .ptr .align 1 _Z13gather_kernelIfEvPKT_PKlPS0_lllll_param_0,
	.param .u64 .ptr .align 1 _Z13gather_kernelIfEvPKT_PKlPS0_lllll_param_1,
	.param .u64 .ptr .align 1 _Z13gather_kernelIfEvPKT_PKlPS0_lllll_param_2,
	.param .u64 _Z13gather_kernelIfEvPKT_PKlPS0_lllll_param_3,
	.param .u64 _Z13gather_kernelIfEvPKT_PKlPS0_lllll_param_4,
	.param .u64 _Z13gather_kernelIfEvPKT_PKlPS0_lllll_param_5,
	.param .u64 _Z13gather_kernelIfEvPKT_PKlPS0_lllll_param_6,
	.param .u64 _Z13gather_kernelIfEvPKT_PKlPS0_lllll_param_7
)
{
	.reg .pred 	%p<5>;
	.reg .b32 	%r<19>;
	.reg .b32 	%f<3>;
	.reg .b64 	%rd<54>;

	ld.param.u64 	%rd23, [_Z13gather_kernelIfEvPKT_PKlPS0_lllll_param_0];
	ld.param.u64 	%rd24, [_Z13gather_kernelIfEvPKT_PKlPS0_lllll_param_1];
	ld.param.u64 	%rd21, [_Z13gather_kernelIfEvPKT_PKlPS0_lllll_param_2];
	ld.param.u64 	%rd25, [_Z13gather_kernelIfEvPKT_PKlPS0_lllll_param_3];
	ld.param.u64 	%rd22, [_Z13gather_kernelIfEvPKT_PKlPS0_lllll_param_5];
	ld.param.u64 	%rd26, [_Z13gather_kernelIfEvPKT_PKlPS0_lllll_param_6];
	cvta.to.global.u64 	%rd1, %rd23;
	cvta.to.global.u64 	%rd2, %rd24;
	mov.u32 	%r1, %ctaid.x;
	mov.u32 	%r2, %ntid.x;
	mov.u32 	%r3, %tid.x;
	mad.lo.s32 	%r4, %r1, %r2, %r3;
	mov.u32 	%r5, %ctaid.y;
	mov.u32 	%r6, %ntid.y;
	mov.u32 	%r7, %tid.y;
	mad.lo.s32 	%r8, %r5, %r6, %r7;
	cvt.u64.u32 	%rd3, %r8;
	mul.wide.u32 	%rd4, %r4, 2;
	mul.lo.s64 	%rd5, %rd26, %rd22;
	mul.lo.s64 	%rd6, %rd25, %rd3;
	setp.ge.s64 	%p1, %rd4, %rd5;
	@%p1 bra 	$L__BB0_9;
	or.b64  	%rd27, %rd4, %rd22;
	and.b64  	%rd28, %rd27, -4294967296;
	setp.ne.s64 	%p2, %rd28, 0;
	@%p2 bra 	$L__BB0_3;
	cvt.u32.u64 	%r9, %rd22;
	cvt.u32.u64 	%r10, %rd4;
	div.u32 	%r11, %r10, %r9;
	mul.lo.s32 	%r12, %r11, %r9;
	sub.s32 	%r13, %r10, %r12;
	cvt.u64.u32 	%rd50, %r11;
	cvt.u64.u32 	%rd51, %r13;
	bra.uni 	$L__BB0_4;
$L__BB0_3:
	div.s64 	%rd50, %rd4, %rd22;
	mul.lo.s64 	%rd29, %rd50, %rd22;
	sub.s64 	%rd51, %rd4, %rd29;
$L__BB0_4:
	shl.b64 	%rd30, %rd50, 3;
	add.s64 	%rd31, %rd2, %rd30;
	ld.global.u64 	%rd32, [%rd31];
	add.s64 	%rd33, %rd32, %rd6;
	mad.lo.s64 	%rd34, %rd33, %rd22, %rd51;
	mad.lo.s64 	%rd35, %rd5, %rd3, %rd4;
	shl.b64 	%rd36, %rd34, 2;
	add.s64 	%rd37, %rd1, %rd36;
	ld.global.f32 	%f1, [%rd37];
	cvta.to.global.u64 	%rd38, %rd21;
	shl.b64 	%rd39, %rd35, 2;
	add.s64 	%rd13, %rd38, %rd39;
	st.global.f32 	[%rd13], %f1;
	add.s64 	%rd14, %rd4, 1;
	setp.ge.u64 	%p3, %rd14, %rd5;
	@%p3 bra 	$L__BB0_9;
	or.b64  	%rd40, %rd14, %rd22;
	and.b64  	%rd41, %rd40, -4294967296;
	setp.ne.s64 	%p4, %rd41, 0;
	@%p4 bra 	$L__BB0_7;
	cvt.u32.u64 	%r14, %rd22;
	cvt.u32.u64 	%r15, %rd14;
	div.u32 	%r16, %r15, %r14;
	mul.lo.s32 	%r17, %r16, %r14;
	sub.s32 	%r18, %r15, %r17;
	cvt.u64.u32 	%rd52, %r16;
	cvt.u64.u32 	%rd53, %r18;
	bra.uni 	$L__BB0_8;
$L__BB0_7:
	div.s64 	%rd52, %rd14, %rd22;
	mul.lo.s64 	%rd42, %rd52, %rd22;
	sub.s64 	%rd53, %rd14, %rd42;
$L__BB0_8:
	shl.b64 	%rd43, %rd52, 3;
	add.s64 	%rd44, %rd2, %rd43;
	ld.global.u64 	%rd45, [%rd44];
	add.s64 	%rd46, %rd45, %rd6;
	mad.lo.s64 	%rd47, %rd46, %rd22, %rd53;
	shl.b64 	%rd48, %rd47, 2;
	add.s64 	%rd49, %rd1, %rd48;
	ld.global.f32 	%f2, [%rd49];
	st.global.f32 	[%rd13+4], %f2;
$L__BB0_9:
	ret;

}
	// .globl	_Z13gather_kernelI6__halfEvPKT_PKlPS1_lllll
.visible .entry _Z13gather_kernelI6__halfEvPKT_PKlPS1_lllll(
	.param .u64 .ptr .align 1 _Z13gather_kernelI6__halfEvPKT_PKlPS1_lllll_param_0,
	.param .u64 .ptr .align 1 _Z13gather_kernelI6__halfEvPKT_PKlPS1_lllll_param_1,
	.param .u64 .ptr .align 1 _Z13gather_kernelI6__halfEvPKT_PKlPS1_lllll_param_2,
	.param .u64 _Z13gather_kernelI6__halfEvPKT_PKlPS1_lllll_param_3,
	.param .u64 _Z13gather_kernelI6__halfEvPKT_PKlPS1_lllll_param_4,
	.param .u64 _Z13gather_kernelI6__halfEvPKT_PKlPS1_lllll_param_5,
	.param .u64 _Z13gather_kernelI6__halfEvPKT_PKlPS1_lllll_param_6,
	.param .u64 _Z13gather_kernelI6__halfEvPKT_PKlPS1_lllll_param_7
)
{
	.reg .pred 	%p<5>;
	.reg .b16 	%rs<3>;
	.reg .b32 	%r<19>;
	.reg .b64 	%rd<54>;

	ld.param.u64 	%rd23, [_Z13gather_kernelI6__halfEvPKT_PKlPS1_lllll_param_0];
	ld.param.u64 	%rd24, [_Z13gather_kernelI6__halfEvPKT_PKlPS1_lllll_param_1];
	ld.param.u64 	%rd21, [_Z13gather_kernelI6__halfEvPKT_PKlPS1_lllll_param_2];
	ld.param.u64 	%rd25, [_Z13gather_kernelI6__halfEvPKT_PKlPS1_lllll_param_3];
	ld.param.u64 	%rd22, [_Z13gather_kernelI6__halfEvPKT_PKlPS1_lllll_param_5];
	ld.param.u64 	%rd26, [_Z13gather_kernelI6__halfEvPKT_PKlPS1_lllll_param_6];
	cvta.to.global.u64 	%rd1, %rd23;
	cvta.to.global.u64 	%rd2, %rd24;
	mov.u32 	%r1, %ctaid.x;
	mov.u32 	%r2, %ntid.x;
	mov.u32 	%r3, %tid.x;
	mad.lo.s32 	%r4, %r1, %r2, %r3;
	mov.u32 	%r5, %ctaid.y;
	mov.u32 	%r6, %ntid.y;
	mov.u32 	%r7, %tid.y;
	mad.lo.s32 	%r8, %r5, %r6, %r7;
	cvt.u64.u32 	%rd3, %r8;
	mul.wide.u32 	%rd4, %r4, 2;
	mul.lo.s64 	%rd5, %rd26, %rd22;
	mul.lo.s64 	%rd6, %rd25, %rd3;
	setp.ge.s64 	%p1, %rd4, %rd5;
	@%p1 bra 	$L__BB1_9;
	or.b64  	%rd27, %rd4, %rd22;
	and.b64  	%rd28, %rd27, -4294967296;
	setp.ne.s64 	%p2, %rd28, 0;
	@%p2 bra 	$L__BB1_3;
	cvt.u32.u64 	%r9, %rd22;
	cvt.u32.u64 	%r10, %rd4;
	div.u32 	%r11, %r10, %r9;
	mul.lo.s32 	%r12, %r11, %r9;
	sub.s32 	%r13, %r10, %r12;
	cvt.u64.u32 	%rd50, %r11;
	cvt.u64.u32 	%rd51, %r13;
	bra.uni 	$L__BB1_4;
$L__BB1_3:
	div.s64 	%rd50, %rd4, %rd22;
	mul.lo.s64 	%rd29, %rd50, %rd22;
	sub.s64 	%rd51, %rd4, %rd29;
$L__BB1_4:
	shl.b64 	%rd30, %rd50, 3;
	add.s64 	%rd31, %rd2, %rd30;
	ld.global.u64 	%rd32, [%rd31];
	add.s64 	%rd33, %rd32, %rd6;
	mad.lo.s64 	%rd34, %rd33, %rd22, %rd51;
	mad.lo.s64 	%rd35, %rd5, %rd3, %rd4;
	cvta.to.global.u64 	%rd36, %rd21;
	shl.b64 	%rd37, %rd35, 1;
	add.s64 	%rd13, %rd36, %rd37;
	shl.b64 	%rd38, %rd34, 1;
	add.s64 	%rd39, %rd1, %rd38;
	ld.global.u16 	%rs1, [%rd39];
	st.global.u16 	[%rd13], %rs1;
	add.s64 	%rd14, %rd4, 1;
	setp.ge.u64 	%p3, %rd14, %rd5;
	@%p3 bra 	$L__BB1_9;
	or.b64  	%rd40, %rd14, %rd22;
	and.b64  	%rd41, %rd40, -4294967296;
	setp.ne.s64 	%p4, %rd41, 0;
	@%p4 bra 	$L__BB1_7;
	cvt.u32.u64 	%r14, %rd22;
	cvt.u32.u64 	%r15, %rd14;
	div.u32 	%r16, %r15, %r14;
	mul.lo.s32 	%r17, %r16, %r14;
	sub.s32 	%r18, %r15, %r17;
	cvt.u64.u32 	%rd52, %r16;
	cvt.u64.u32 	%rd53, %r18;
	bra.uni 	$L__BB1_8;
$L__BB1_7:
	div.s64 	%rd52, %rd14, %rd22;
	mul.lo.s64 	%rd42, %rd52, %rd22;
	sub.s64 	%rd53, %rd14, %rd42;
$L__BB1_8:
	shl.b64 	%rd43, %rd52, 3;
	add.s64 	%rd44, %rd2, %rd43;
	ld.global.u64 	%rd45, [%rd44];
	add.s64 	%rd46, %rd45, %rd6;
	mad.lo.s64 	%rd47, %rd46, %rd22, %rd53;
	shl.b64 	%rd48, %rd47, 1;
	add.s64 	%rd49, %rd1, %rd48;
	ld.global.u16 	%rs2, [%rd49];
	st.global.u16 	[%rd13+2], %rs2;
$L__BB1_9:
	ret;

}


// ===== COMPILED SASS (sm_100) =====

	.target	sm_100

	.elftype	@"ET_EXEC"


//--------------------- .note.nv.tkinfo           --------------------------
	.section	.note.nv.tkinfo,"",@"SHT_NOTE"
	.sectionflags	@"SHF_NOTE_NV_TKINFO"
	.tkinfo
        /*0018*/ 	.word	0x00000002
        /*0030*/ 	.string	""
        /*0030*/ 	.string	"ptxas"
        /*0030*/ 	.string	"Cuda compilation tools, release 13.0, V13.0.88"
        /*0030*/ 	.string	"Build cuda_13.0.r13.0/compiler.36424714_0"
        /*0030*/ 	.string	"-arch sm_100 -m 64 "



//--------------------- .note.nv.cuinfo           --------------------------
	.section	.note.nv.cuinfo,"",@"SHT_NOTE"
	.sectionflags	@"SHF_NOTE_NV_CUINFO"
        /*0018*/ 	.short	0x0002
        /*001a*/ 	.short	0x0064
        /*001c*/ 	.short	0x0082
	.zero		2


//--------------------- .nv.info                  --------------------------
	.section	.nv.info,"",@"SHT_CUDA_INFO"
	.align	4


	//----- nvinfo : EIATTR_REGCOUNT
	.align		4
        /*0000*/ 	.byte	0x04, 0x2f
        /*0002*/ 	.short	(.L_1 - .L_0)
	.align		4
.L_0:
        /*0004*/ 	.word	index@(_Z13gather_kernelIfEvPKT_PKlPS0_lllll)
        /*0008*/ 	.word	0x00000018


	//----- nvinfo : EIATTR_FRAME_SIZE
	.align		4
.L_1:
        /*000c*/ 	.byte	0x04, 0x11
        /*000e*/ 	.short	(.L_3 - .L_2)
	.align		4
.L_2:
        /*0010*/ 	.word	index@($__internal_1_$__cuda_sm20_div_s64)
        /*0014*/ 	.word	0x00000000


	//----- nvinfo : EIATTR_FRAME_SIZE
	.align		4
.L_3:
        /*0018*/ 	.byte	0x04, 0x11
        /*001a*/ 	.short	(.L_5 - .L_4)
	.align		4
.L_4:
        /*001c*/ 	.word	index@(_Z13gather_kernelIfEvPKT_PKlPS0_lllll)
        /*0020*/ 	.word	0x00000000


	//----- nvinfo : EIATTR_REGCOUNT
	.align		4
.L_5:
        /*0024*/ 	.byte	0x04, 0x2f
        /*0026*/ 	.short	(.L_7 - .L_6)
	.align		4
.L_6:
        /*0028*/ 	.word	index@(_Z13gather_kernelI6__halfEvPKT_PKlPS1_lllll)
        /*002c*/ 	.word	0x00000018


	//----- nvinfo : EIATTR_FRAME_SIZE
	.align		4
.L_7:
        /*0030*/ 	.byte	0x04, 0x11
        /*0032*/ 	.short	(.L_9 - .L_8)
	.align		4
.L_8:
        /*0034*/ 	.word	index@($__internal_0_$__cuda_sm20_div_s64)
        /*0038*/ 	.word	0x00000000


	//----- nvinfo : EIATTR_FRAME_SIZE
	.align		4
.L_9:
        /*003c*/ 	.byte	0x04, 0x11
        /*003e*/ 	.short	(.L_11 - .L_10)
	.align		4
.L_10:
        /*0040*/ 	.word	index@(_Z13gather_kernelI6__halfEvPKT_PKlPS1_lllll)
        /*0044*/ 	.word	0x00000000


	//----- nvinfo : EIATTR_MIN_STACK_SIZE
	.align		4
.L_11:
        /*0048*/ 	.byte	0x04, 0x12
        /*004a*/ 	.short	(.L_13 - .L_12)
	.align		4
.L_12:
        /*004c*/ 	.word	index@(_Z13gather_kernelI6__halfEvPKT_PKlPS1_lllll)
        /*0050*/ 	.word	0x00000000


	//----- nvinfo : EIATTR_MIN_STACK_SIZE
	.align		4
.L_13:
        /*0054*/ 	.byte	0x04, 0x12
        /*0056*/ 	.short	(.L_15 - .L_14)
	.align		4
.L_14:
        /*0058*/ 	.word	index@(_Z13gather_kernelIfEvPKT_PKlPS0_lllll)
        /*005c*/ 	.word	0x00000000
.L_15:


//--------------------- .nv.compat                --------------------------
	.section	.nv.compat,"",@"SHT_CUDA_COMPAT_INFO"
	.align	4
        /*0000*/ 	.byte	0x02, 0x09, 0x00, 0x00, 0x02, 0x02, 0x01, 0x00, 0x02, 0x05, 0x05, 0x00, 0x03, 0x07, 0x01, 0x01
        /*0010*/ 	.byte	0x02, 0x03, 0x00, 0x00, 0x02, 0x06, 0x01, 0x00, 0x04, 0x0b, 0x08, 0x00, 0x09, 0x00, 0x00, 0x00
        /*0020*/ 	.byte	0x00, 0x00, 0x00, 0x00


//--------------------- .nv.info._Z13gather_kernelI6__halfEvPKT_PKlPS1_lllll --------------------------
	.section	.nv.info._Z13gather_kernelI6__halfEvPKT_PKlPS1_lllll,"",@"SHT_CUDA_INFO"
	.sectionflags	@""
	.align	4


	//----- nvinfo : EIATTR_CUDA_API_VERSION
	.align		4
        /*0000*/ 	.byte	0x04, 0x37
        /*0002*/ 	.short	(.L_17 - .L_16)
.L_16:
        /*0004*/ 	.word	0x00000082


	//----- nvinfo : EIATTR_KPARAM_INFO
	.align		4
.L_17:
        /*0008*/ 	.byte	0x04, 0x17
        /*000a*/ 	.short	(.L_19 - .L_18)
.L_18:
        /*000c*/ 	.word	0x00000000
        /*0010*/ 	.short	0x0007
        /*0012*/ 	.short	0x0038
        /*0014*/ 	.byte	0x00, 0xf0, 0x21, 0x00


	//----- nvinfo : EIATTR_KPARAM_INFO
	.align		4
.L_19:
        /*0018*/ 	.byte	0x04, 0x17
        /*001a*/ 	.short	(.L_21 - .L_20)
.L_20:
        /*001c*/ 	.word	0x00000000
        /*0020*/ 	.short	0x0006
        /*0022*/ 	.short	0x0030
        /*0024*/ 	.byte	0x00, 0xf0, 0x21, 0x00


	//----- nvinfo : EIATTR_KPARAM_INFO
	.align		4
.L_21:
        /*0028*/ 	.byte	0x04, 0x17
        /*002a*/ 	.short	(.L_23 - .L_22)
.L_22:
        /*002c*/ 	.word	0x00000000
        /*0030*/ 	.short	0x0005
        /*0032*/ 	.short	0x0028
        /*0034*/ 	.byte	0x00, 0xf0, 0x21, 0x00


	//----- nvinfo : EIATTR_KPARAM_INFO
	.align		4
.L_23:
        /*0038*/ 	.byte	0x04, 0x17
        /*003a*/ 	.short	(.L_25 - .L_24)
.L_24:
        /*003c*/ 	.word	0x00000000
        /*0040*/ 	.short	0x0004
        /*0042*/ 	.short	0x0020
        /*0044*/ 	.byte	0x00, 0xf0, 0x21, 0x00


	//----- nvinfo : EIATTR_KPARAM_INFO
	.align		4
.L_25:
        /*0048*/ 	.byte	0x04, 0x17
        /*004a*/ 	.short	(.L_27 - .L_26)
.L_26:
        /*004c*/ 	.word	0x00000000
        /*0050*/ 	.short	0x0003
        /*0052*/ 	.short	0x0018
        /*0054*/ 	.byte	0x00, 0xf0, 0x21, 0x00


	//----- nvinfo : EIATTR_KPARAM_INFO
	.align		4
.L_27:
        /*0058*/ 	.byte	0x04, 0x17
        /*005a*/ 	.short	(.L_29 - .L_28)
.L_28:
        /*005c*/ 	.word	0x00000000
        /*0060*/ 	.short	0x0002
        /*0062*/ 	.short	0x0010
        /*0064*/ 	.byte	0x00, 0xf5, 0x21, 0x00


	//----- nvinfo : EIATTR_KPARAM_INFO
	.align		4
.L_29:
        /*0068*/ 	.byte	0x04, 0x17
        /*006a*/ 	.short	(.L_31 - .L_30)
.L_30:
        /*006c*/ 	.word	0x00000000
        /*0070*/ 	.short	0x0001
        /*0072*/ 	.short	0x0008
        /*0074*/ 	.byte	0x00, 0xf5, 0x21, 0x00


	//----- nvinfo : EIATTR_KPARAM_INFO
	.align		4
.L_31:
        /*0078*/ 	.byte	0x04, 0x17
        /*007a*/ 	.short	(.L_33 - .L_32)
.L_32:
        /*007c*/ 	.word	0x00000000
        /*0080*/ 	.short	0x0000
        /*0082*/ 	.short	0x0000
        /*0084*/ 	.byte	0x00, 0xf5, 0x21, 0x00


	//----- nvinfo : EIATTR_SPARSE_MMA_MASK
	.align		4
.L_33:
        /*0088*/ 	.byte	0x03, 0x50
        /*008a*/ 	.short	0x0000


	//----- nvinfo : EIATTR_MAXREG_COUNT
	.align		4
        /*008c*/ 	.byte	0x03, 0x1b
        /*008e*/ 	.short	0x00ff


	//----- nvinfo : EIATTR_MERCURY_ISA_VERSION
	.align		4
        /*0090*/ 	.byte	0x03, 0x5f
        /*0092*/ 	.short	0x0101


	//----- nvinfo : EIATTR_VRC_CTA_INIT_COUNT
	.align		4
        /*0094*/ 	.byte	0x02, 0x4a
	.zero		1
	.zero		1


	//----- nvinfo : EIATTR_EXIT_INSTR_OFFSETS
	.align		4
        /*0098*/ 	.byte	0x04, 0x1c
        /*009a*/ 	.short	(.L_35 - .L_34)


	//   ....[0]....
.L_34:
        /*009c*/ 	.word	0x00000140


	//   ....[1]....
        /*00a0*/ 	.word	0x000005a0


	//   ....[2]....
        /*00a4*/ 	.word	0x00000970


	//----- nvinfo : EIATTR_CRS_STACK_SIZE
	.align		4
.L_35:
        /*00a8*/ 	.byte	0x04, 0x1e
        /*00aa*/ 	.short	(.L_37 - .L_36)
.L_36:
        /*00ac*/ 	.word	0x00000000


	//----- nvinfo : EIATTR_CBANK_PARAM_SIZE
	.align		4
.L_37:
        /*00b0*/ 	.byte	0x03, 0x19
        /*00b2*/ 	.short	0x0040


	//----- nvinfo : EIATTR_PARAM_CBANK
	.align		4
        /*00b4*/ 	.byte	0x04, 0x0a
        /*00b6*/ 	.short	(.L_39 - .L_38)
	.align		4
.L_38:
        /*00b8*/ 	.word	index@(.nv.constant0._Z13gather_kernelI6__halfEvPKT_PKlPS1_lllll)
        /*00bc*/ 	.short	0x0380
        /*00be*/ 	.short	0x0040


	//----- nvinfo : EIATTR_SW_WAR
	.align		4
.L_39:
        /*00c0*/ 	.byte	0x04, 0x36
        /*00c2*/ 	.short	(.L_41 - .L_40)
.L_40:
        /*00c4*/ 	.word	0x00000008
.L_41:


//--------------------- .nv.info._Z13gather_kernelIfEvPKT_PKlPS0_lllll --------------------------
	.section	.nv.info._Z13gather_kernelIfEvPKT_PKlPS0_lllll,"",@"SHT_CUDA_INFO"
	.sectionflags	@""
	.align	4


	//----- nvinfo : EIATTR_CUDA_API_VERSION
	.align		4
        /*0000*/ 	.byte	0x04, 0x37
        /*0002*/ 	.short	(.L_43 - .L_42)
.L_42:
        /*0004*/ 	.word	0x00000082


	//----- nvinfo : EIATTR_KPARAM_INFO
	.align		4
.L_43:
        /*0008*/ 	.byte	0x04, 0x17
        /*000a*/ 	.short	(.L_45 - .L_44)
.L_44:
        /*000c*/ 	.word	0x00000000
        /*0010*/ 	.short	0x0007
        /*0012*/ 	.short	0x0038
        /*0014*/ 	.byte	0x00, 0xf0, 0x21, 0x00


	//----- nvinfo : EIATTR_KPARAM_INFO
	.align		4
.L_45:
        /*0018*/ 	.byte	0x04, 0x17
        /*001a*/ 	.short	(.L_47 - .L_46)
.L_46:
        /*001c*/ 	.word	0x00000000
        /*0020*/ 	.short	0x0006
        /*0022*/ 	.short	0x0030
        /*0024*/ 	.byte	0x00, 0xf0, 0x21, 0x00


	//----- nvinfo : EIATTR_KPARAM_INFO
	.align		4
.L_47:
        /*0028*/ 	.byte	0x04, 0x17
        /*002a*/ 	.short	(.L_49 - .L_48)
.L_48:
        /*002c*/ 	.word	0x00000000
        /*0030*/ 	.short	0x0005
        /*0032*/ 	.short	0x0028
        /*0034*/ 	.byte	0x00, 0xf0, 0x21, 0x00


	//----- nvinfo : EIATTR_KPARAM_INFO
	.align		4
.L_49:
        /*0038*/ 	.byte	0x04, 0x17
        /*003a*/ 	.short	(.L_51 - .L_50)
.L_50:
        /*003c*/ 	.word	0x00000000
        /*0040*/ 	.short	0x0004
        /*0042*/ 	.short	0x0020
        /*0044*/ 	.byte	0x00, 0xf0, 0x21, 0x00


	//----- nvinfo : EIATTR_KPARAM_INFO
	.align		4
.L_51:
        /*0048*/ 	.byte	0x04, 0x17
        /*004a*/ 	.short	(.L_53 - .L_52)
.L_52:
        /*004c*/ 	.word	0x00000000
        /*0050*/ 	.short	0x0003
        /*0052*/ 	.short	0x0018
        /*0054*/ 	.byte	0x00, 0xf0, 0x21, 0x00


	//----- nvinfo : EIATTR_KPARAM_INFO
	.align		4
.L_53:
        /*0058*/ 	.byte	0x04, 0x17
        /*005a*/ 	.short	(.L_55 - .L_54)
.L_54:
        /*005c*/ 	.word	0x00000000
        /*0060*/ 	.short	0x0002
        /*0062*/ 	.short	0x0010
        /*0064*/ 	.byte	0x00, 0xf5, 0x21, 0x00


	//----- nvinfo : EIATTR_KPARAM_INFO
	.align		4
.L_55:
        /*0068*/ 	.byte	0x04, 0x17
        /*006a*/ 	.short	(.L_57 - .L_56)
.L_56:
        /*006c*/ 	.word	0x00000000
        /*0070*/ 	.short	0x0001
        /*0072*/ 	.short	0x0008
        /*0074*/ 	.byte	0x00, 0xf5, 0x21, 0x00


	//----- nvinfo : EIATTR_KPARAM_INFO
	.align		4
.L_57:
        /*0078*/ 	.byte	0x04, 0x17
        /*007a*/ 	.short	(.L_59 - .L_58)
.L_58:
        /*007c*/ 	.word	0x00000000
        /*0080*/ 	.short	0x0000
        /*0082*/ 	.short	0x0000
        /*0084*/ 	.byte	0x00, 0xf5, 0x21, 0x00


	//----- nvinfo : EIATTR_SPARSE_MMA_MASK
	.align		4
.L_59:
        /*0088*/ 	.byte	0x03, 0x50
        /*008a*/ 	.short	0x0000


	//----- nvinfo : EIATTR_MAXREG_COUNT
	.align		4
        /*008c*/ 	.byte	0x03, 0x1b
        /*008e*/ 	.short	0x00ff


	//----- nvinfo : EIATTR_MERCURY_ISA_VERSION
	.align		4
        /*0090*/ 	.byte	0x03, 0x5f
        /*0092*/ 	.short	0x0101


	//----- nvinfo : EIATTR_VRC_CTA_INIT_COUNT
	.align		4
        /*0094*/ 	.byte	0x02, 0x4a
	.zero		1
	.zero		1


	//----- nvinfo : EIATTR_EXIT_INSTR_OFFSETS
	.align		4
        /*0098*/ 	.byte	0x04, 0x1c
        /*009a*/ 	.short	(.L_61 - .L_60)


	//   ....[0]....
.L_60:
        /*009c*/ 	.word	0x00000140


	//   ....[1]....
        /*00a0*/ 	.word	0x000005a0


	//   ....[2]....
        /*00a4*/ 	.word	0x00000970


	//----- nvinfo : EIATTR_CRS_STACK_SIZE
	.align		4
.L_61:
        /*00a8*/ 	.byte	0x04, 0x1e
        /*00aa*/ 	.short	(.L_63 - .L_62)
.L_62:
        /*00ac*/ 	.word	0x00000000


	//----- nvinfo : EIATTR_CBANK_PARAM_SIZE
	.align		4
.L_63:
        /*00b0*/ 	.byte	0x03, 0x19
        /*00b2*/ 	.short	0x0040


	//----- nvinfo : EIATTR_PARAM_CBANK
	.align		4
        /*00b4*/ 	.byte	0x04, 0x0a
        /*00b6*/ 	.short	(.L_65 - .L_64)
	.align		4
.L_64:
        /*00b8*/ 	.word	index@(.nv.constant0._Z13gather_kernelIfEvPKT_PKlPS0_lllll)
        /*00bc*/ 	.short	0x0380
        /*00be*/ 	.short	0x0040


	//----- nvinfo : EIATTR_SW_WAR
	.align		4
.L_65:
        /*00c0*/ 	.byte	0x04, 0x36
        /*00c2*/ 	.short	(.L_67 - .L_66)
.L_66:
        /*00c4*/ 	.word	0x00000008
.L_67:


//--------------------- .nv.callgraph             --------------------------
	.section	.nv.callgraph,"",@"SHT_CUDA_CALLGRAPH"
	.align	4
	.sectionentsize	8
	.align		4
        /*0000*/ 	.word	0x00000000
	.align		4
        /*0004*/ 	.word	0xffffffff
	.align		4
        /*0008*/ 	.word	0x00000000
	.align		4
        /*000c*/ 	.word	0xfffffffe
	.align		4
        /*0010*/ 	.word	0x00000000
	.align		4
        /*0014*/ 	.word	0xfffffffd
	.align		4
        /*0018*/ 	.word	0x00000000
	.align		4
        /*001c*/ 	.word	0xfffffffc


//--------------------- .text._Z13gather_kernelI6__halfEvPKT_PKlPS1_lllll --------------------------
	.section	.text._Z13gather_kernelI6__halfEvPKT_PKlPS1_lllll,"ax",@progbits
	.align	128
        .global         _Z13gather_kernelI6__halfEvPKT_PKlPS1_lllll
        .type           _Z13gather_kernelI6__halfEvPKT_PKlPS1_lllll,@function
        .size           _Z13gather_kernelI6__halfEvPKT_PKlPS1_lllll,(.L_x_14 - _Z13gather_kernelI6__halfEvPKT_PKlPS1_lllll)
        .other          _Z13gather_kernelI6__halfEvPKT_PKlPS1_lllll,@"STO_CUDA_ENTRY STV_DEFAULT"
_Z13gather_kernelI6__halfEvPKT_PKlPS1_lllll:
.text._Z13gather_kernelI6__halfEvPKT_PKlPS1_lllll:
[----:B------:R-:W-:Y:S01]  /*0000*/  LDC R1, c[0x0][0x37c] ;  /* 0x0000df00ff017b82 */ /* 0x000fe20000000800 */
[----:B------:R-:W0:Y:S07]  /*0010*/  S2R R3, SR_TID.X ;  /* 0x0000000000037919 */ /* 0x000e2e0000002100 */
[----:B------:R-:W0:Y:S01]  /*0020*/  S2UR UR4, SR_CTAID.X ;  /* 0x00000000000479c3 */ /* 0x000e220000002500 */
[----:B------:R-:W1:Y:S01]  /*0030*/  LDCU.64 UR8, c[0x0][0x3a8] ;  /* 0x00007500ff0877ac */ /* 0x000e620008000a00 */
[----:B------:R-:W2:Y:S01]  /*0040*/  S2R R0, SR_TID.Y ;  /* 0x0000000000007919 */ /* 0x000ea20000002200 */
[----:B------:R-:W3:Y:S05]  /*0050*/  LDCU.64 UR6, c[0x0][0x3b0] ;  /* 0x00007600ff0677ac */ /* 0x000eea0008000a00 */
[----:B------:R-:W0:Y:S08]  /*0060*/  LDC R4, c[0x0][0x360] ;  /* 0x0000d800ff047b82 */ /* 0x000e300000000800 */
[----:B------:R-:W2:Y:S01]  /*0070*/  S2UR UR5, SR_CTAID.Y ;  /* 0x00000000000579c3 */ /* 0x000ea20000002600 */
[----:B-1----:R-:W-:-:S02]  /*0080*/  IMAD.U32 R13, RZ, RZ, UR8 ;  /* 0x00000008ff0d7e24 */ /* 0x002fc4000f8e00ff */
[----:B------:R-:W-:Y:S02]  /*0090*/  IMAD.U32 R15, RZ, RZ, UR9 ;  /* 0x00000009ff0f7e24 */ /* 0x000fe4000f8e00ff */
[----:B---3--:R-:W-:-:S03]  /*00a0*/  IMAD R2, R13, UR7, RZ ;  /* 0x000000070d027c24 */ /* 0x008fc6000f8e02ff */
[----:B------:R-:W2:Y:S01]  /*00b0*/  LDC R9, c[0x0][0x364] ;  /* 0x0000d900ff097b82 */ /* 0x000ea20000000800 */
[----:B------:R-:W-:-:S04]  /*00c0*/  IMAD.WIDE.U32 R6, R13, UR6, RZ ;  /* 0x000000060d067c25 */ /* 0x000fc8000f8e00ff */
[----:B------:R-:W-:Y:S02]  /*00d0*/  IMAD R11, R15, UR6, R2 ;  /* 0x000000060f0b7c24 */ /* 0x000fe4000f8e0202 */
[----:B0-----:R-:W-:-:S03]  /*00e0*/  IMAD R4, R4, UR4, R3 ;  /* 0x0000000404047c24 */ /* 0x001fc6000f8e0203 */
[----:B------:R-:W-:Y:S01]  /*00f0*/  IADD3 R11, PT, PT, R7, R11, RZ ;  /* 0x0000000b070b7210 */ /* 0x000fe20007ffe0ff */
[----:B------:R-:W-:-:S03]  /*0100*/  IMAD.WIDE.U32 R4, R4, 0x2, RZ ;  /* 0x0000000204047825 */ /* 0x000fc600078e00ff */
[----:B------:R-:W-:-:S04]  /*0110*/  ISETP.GE.U32.AND P0, PT, R4, R6, PT ;  /* 0x000000060400720c */ /* 0x000fc80003f06070 */
[----:B------:R-:W-:Y:S01]  /*0120*/  ISETP.GE.AND.EX P0, PT, R5, R11, PT, P0 ;  /* 0x0000000b0500720c */ /* 0x000fe20003f06300 */
[----:B--2---:R-:W-:-:S12]  /*0130*/  IMAD R9, R9, UR5, R0 ;  /* 0x0000000509097c24 */ /* 0x004fd8000f8e0200 */
[----:B------:R-:W-:Y:S05]  /*0140*/  @P0 EXIT ;  /* 0x000000000000094d */ /* 0x000fea0003800000 */
[----:B------:R-:W-:Y:S01]  /*0150*/  LOP3.LUT R0, R5, R15, RZ, 0xfc, !PT ;  /* 0x0000000f05007212 */ /* 0x000fe200078efcff */
[----:B------:R-:W0:Y:S01]  /*0160*/  LDCU.64 UR6, c[0x0][0x358] ;  /* 0x00006b00ff0677ac */ /* 0x000e220008000a00 */
[----:B------:R-:W-:Y:S02]  /*0170*/  BSSY.RECONVERGENT B0, `(.L_x_0) ;  /* 0x000002a000007945 */ /* 0x000fe40003800200 */
[----:B------:R-:W-:Y:S01]  /*0180*/  ISETP.NE.U32.AND P0, PT, R0, RZ, PT ;  /* 0x000000ff0000720c */ /* 0x000fe20003f05070 */
[----:B------:R-:W1:-:S12]  /*0190*/  LDCU.64 UR8, c[0x0][0x3a8] ;  /* 0x00007500ff0877ac */ /* 0x000e580008000a00 */
[----:B------:R-:W-:Y:S05]  /*01a0*/  @P0 BRA `(.L_x_1) ;  /* 0x00000000005c0947 */ /* 0x000fea0003800000 */
[----:B------:R-:W2:Y:S01]  /*01b0*/  I2F.U32.RP R0, R13 ;  /* 0x0000000d00007306 */ /* 0x000ea20000209000 */
[----:B------:R-:W-:Y:S02]  /*01c0*/  ISETP.NE.U32.AND P2, PT, R13, RZ, PT ;  /* 0x000000ff0d00720c */ /* 0x000fe40003f45070 */
[----:B------:R-:W-:-:S05]  /*01d0*/  MOV R19, RZ ;  /* 0x000000ff00137202 */ /* 0x000fca0000000f00 */
[----:B--2---:R-:W2:Y:S02]  /*01e0*/  MUFU.RCP R0, R0 ;  /* 0x0000000000007308 */ /* 0x004ea40000001000 */
[----:B--2---:R-:W-:-:S06]  /*01f0*/  VIADD R2, R0, 0xffffffe ;  /* 0x0ffffffe00027836 */ /* 0x004fcc0000000000 */
[----:B------:R2:W3:Y:S02]  /*0200*/  F2I.FTZ.U32.TRUNC.NTZ R3, R2 ;  /* 0x0000000200037305 */ /* 0x0004e4000021f000 */
[----:B--2---:R-:W-:Y:S02]  /*0210*/  HFMA2 R2, -RZ, RZ, 0, 0 ;  /* 0x00000000ff027431 */ /* 0x004fe400000001ff */
[----:B---3--:R-:W-:-:S04]  /*0220*/  IMAD.MOV R8, RZ, RZ, -R3 ;  /* 0x000000ffff087224 */ /* 0x008fc800078e0a03 */
[----:B------:R-:W-:-:S04]  /*0230*/  IMAD R17, R8, R13, RZ ;  /* 0x0000000d08117224 */ /* 0x000fc800078e02ff */
[----:B------:R-:W-:-:S04]  /*0240*/  IMAD.HI.U32 R3, R3, R17, R2 ;  /* 0x0000001103037227 */ /* 0x000fc800078e0002 */
[----:B------:R-:W-:Y:S02]  /*0250*/  IMAD.MOV.U32 R17, RZ, RZ, RZ ;  /* 0x000000ffff117224 */ /* 0x000fe400078e00ff */
[----:B------:R-:W-:-:S04]  /*0260*/  IMAD.HI.U32 R16, R3, R4, RZ ;  /* 0x0000000403107227 */ /* 0x000fc800078e00ff */
[----:B------:R-:W-:-:S04]  /*0270*/  IMAD.MOV R8, RZ, RZ, -R16 ;  /* 0x000000ffff087224 */ /* 0x000fc800078e0a10 */
[----:B------:R-:W-:-:S05]  /*0280*/  IMAD R8, R13, R8, R4 ;  /* 0x000000080d087224 */ /* 0x000fca00078e0204 */
[----:B------:R-:W-:-:S13]  /*0290*/  ISETP.GE.U32.AND P0, PT, R8, R13, PT ;  /* 0x0000000d0800720c */ /* 0x000fda0003f06070 */
[----:B------:R-:W-:Y:S01]  /*02a0*/  @P0 IMAD.IADD R8, R8, 0x1, -R13 ;  /* 0x0000000108080824 */ /* 0x000fe200078e0a0d */
[----:B------:R-:W-:-:S04]  /*02b0*/  @P0 IADD3 R16, PT, PT, R16, 0x1, RZ ;  /* 0x0000000110100810 */ /* 0x000fc80007ffe0ff */
[----:B------:R-:W-:-:S13]  /*02c0*/  ISETP.GE.U32.AND P1, PT, R8, R13, PT ;  /* 0x0000000d0800720c */ /* 0x000fda0003f26070 */
[----:B------:R-:W-:Y:S01]  /*02d0*/  @P1 VIADD R16, R16, 0x1 ;  /* 0x0000000110101836 */ /* 0x000fe20000000000 */
[----:B------:R-:W-:-:S05]  /*02e0*/  @!P2 LOP3.LUT R16, RZ, R13, RZ, 0x33, !PT ;  /* 0x0000000dff10a212 */ /* 0x000fca00078e33ff */
[----:B------:R-:W-:-:S04]  /*02f0*/  IMAD.MOV R18, RZ, RZ, -R16 ;  /* 0x000000ffff127224 */ /* 0x000fc800078e0a10 */
[----:B------:R-:W-:Y:S01]  /*0300*/  IMAD R18, R13, R18, R4 ;  /* 0x000000120d127224 */ /* 0x000fe200078e0204 */
[----:B------:R-:W-:Y:S06]  /*0310*/  BRA `(.L_x_2) ;  /* 0x00000000003c7947 */ /* 0x000fec0003800000 */
.L_x_1:
[----:B------:R-:W-:Y:S01]  /*0320*/  IMAD.MOV.U32 R10, RZ, RZ, R4 ;  /* 0x000000ffff0a7224 */ /* 0x000fe200078e0004 */
[----:B------:R-:W-:Y:S02]  /*0330*/  MOV R8, R5 ;  /* 0x0000000500087202 */ /* 0x000fe40000000f00 */
[----:B------:R-:W-:-:S07]  /*0340*/  MOV R0, 0x360 ;  /* 0x0000036000007802 */ /* 0x000fce0000000f00 */
[----:B01----:R-:W-:Y:S05]  /*0350*/  CALL.REL.NOINC `($__internal_0_$__cuda_sm20_div_s64) ;  /* 0x0000000400887944 */ /* 0x003fea0003c00000 */
[----:B------:R-:W0:Y:S01]  /*0360*/  LDCU.64 UR4, c[0x0][0x3a8] ;  /* 0x00007500ff0477ac */ /* 0x000e220008000a00 */
[-C--:B------:R-:W-:Y:S02]  /*0370*/  IADD3 R19, P0, PT, RZ, -R8.reuse, RZ ;  /* 0x80000008ff137210 */ /* 0x080fe40007f1e0ff */
[----:B------:R-:W-:-:S03]  /*0380*/  MOV R16, R8 ;  /* 0x0000000800107202 */ /* 0x000fc60000000f00 */
[----:B------:R-:W-:Y:S01]  /*0390*/  IMAD.X R0, RZ, RZ, ~R17, P0 ;  /* 0x000000ffff007224 */ /* 0x000fe200000e0e11 */
[----:B0-----:R-:W-:Y:S01]  /*03a0*/  MOV R13, UR4 ;  /* 0x00000004000d7c02 */ /* 0x001fe20008000f00 */
[----:B------:R-:W-:-:S04]  /*03b0*/  IMAD.U32 R15, RZ, RZ, UR5 ;  /* 0x00000005ff0f7e24 */ /* 0x000fc8000f8e00ff */
[-C--:B------:R-:W-:Y:S02]  /*03c0*/  IMAD R0, R0, R13.reuse, RZ ;  /* 0x0000000d00007224 */ /* 0x080fe400078e02ff */
[----:B------:R-:W-:-:S04]  /*03d0*/  IMAD.WIDE.U32 R2, R19, R13, R4 ;  /* 0x0000000d13027225 */ /* 0x000fc800078e0004 */
[----:B------:R-:W-:Y:S01]  /*03e0*/  IMAD R19, R19, R15, R0 ;  /* 0x0000000f13137224 */ /* 0x000fe200078e0200 */
[----:B------:R-:W-:-:S03]  /*03f0*/  MOV R18, R2 ;  /* 0x0000000200127202 */ /* 0x000fc60000000f00 */
[----:B------:R-:W-:-:S07]  /*0400*/  IMAD.IADD R19, R3, 0x1, R19 ;  /* 0x0000000103137824 */ /* 0x000fce00078e0213 */
.L_x_2:
[----:B01----:R-:W-:Y:S05]  /*0410*/  BSYNC.RECONVERGENT B0 ;  /* 0x0000000000007941 */ /* 0x003fea0003800200 */
.L_x_0:
[----:B------:R-:W0:Y:S01]  /*0420*/  LDCU.128 UR16, c[0x0][0x380] ;  /* 0x00007000ff1077ac */ /* 0x000e220008000c00 */
[----:B------:R-:W1:Y:S01]  /*0430*/  LDCU.128 UR12, c[0x0][0x390] ;  /* 0x00007200ff0c77ac */ /* 0x000e620008000c00 */
[----:B0-----:R-:W-:-:S04]  /*0440*/  LEA R2, P0, R16, UR18, 0x3 ;  /* 0x0000001210027c11 */ /* 0x001fc8000f8018ff */
[----:B------:R-:W-:-:S06]  /*0450*/  LEA.HI.X R3, R16, UR19, R17, 0x3, P0 ;  /* 0x0000001310037c11 */ /* 0x000fcc00080f1c11 */
[----:B------:R-:W1:Y:S02]  /*0460*/  LDG.E.64 R2, desc[UR6][R2.64] ;  /* 0x0000000602027981 */ /* 0x000e64000c1e1b00 */
[----:B-1----:R-:W-:-:S04]  /*0470*/  IMAD.WIDE.U32 R16, R9, UR14, R2 ;  /* 0x0000000e09107c25 */ /* 0x002fc8000f8e0002 */
[----:B------:R-:W-:Y:S02]  /*0480*/  IMAD R0, R9, UR15, R17 ;  /* 0x0000000f09007c24 */ /* 0x000fe4000f8e0211 */
[----:B------:R-:W-:-:S04]  /*0490*/  IMAD.WIDE.U32 R18, R16, R13, R18 ;  /* 0x0000000d10127225 */ /* 0x000fc800078e0012 */
[----:B------:R-:W-:Y:S01]  /*04a0*/  IMAD R0, R0, R13, RZ ;  /* 0x0000000d00007224 */ /* 0x000fe200078e02ff */
[----:B------:R-:W-:-:S03]  /*04b0*/  LEA R20, P0, R18, UR16, 0x1 ;  /* 0x0000001012147c11 */ /* 0x000fc6000f8008ff */
[----:B------:R-:W-:-:S04]  /*04c0*/  IMAD R7, R16, R15, R0 ;  /* 0x0000000f10077224 */ /* 0x000fc800078e0200 */
[----:B------:R-:W-:-:S05]  /*04d0*/  IMAD.IADD R7, R19, 0x1, R7 ;  /* 0x0000000113077824 */ /* 0x000fca00078e0207 */
[----:B------:R-:W-:-:S06]  /*04e0*/  LEA.HI.X R21, R18, UR17, R7, 0x1, P0 ;  /* 0x0000001112157c11 */ /* 0x000fcc00080f0c07 */
[----:B------:R-:W2:Y:S01]  /*04f0*/  LDG.E.U16 R21, desc[UR6][R20.64] ;  /* 0x0000000614157981 */ /* 0x000ea2000c1e1500 */
[----:B------:R-:W-:Y:S01]  /*0500*/  IADD3 R2, P2, PT, R4, 0x1, RZ ;  /* 0x0000000104027810 */ /* 0x000fe20007f5e0ff */
[----:B------:R-:W-:-:S03]  /*0510*/  IMAD.WIDE.U32 R16, R9, R6, R4 ;  /* 0x0000000609107225 */ /* 0x000fc600078e0004 */
[----:B------:R-:W-:Y:S01]  /*0520*/  ISETP.GE.U32.AND P0, PT, R2, R6, PT ;  /* 0x000000060200720c */ /* 0x000fe20003f06070 */
[----:B------:R-:W-:Y:S01]  /*0530*/  IMAD.X R3, RZ, RZ, R5, P2 ;  /* 0x000000ffff037224 */ /* 0x000fe200010e0605 */
[----:B------:R-:W-:Y:S01]  /*0540*/  LEA R4, P1, R16, UR12, 0x1 ;  /* 0x0000000c10047c11 */ /* 0x000fe2000f8208ff */
[----:B------:R-:W-:-:S03]  /*0550*/  IMAD R7, R11, R9, RZ ;  /* 0x000000090b077224 */ /* 0x000fc600078e02ff */
[----:B------:R-:W-:Y:S02]  /*0560*/  ISETP.GE.U32.AND.EX P0, PT, R3, R11, PT, P0 ;  /* 0x0000000b0300720c */ /* 0x000fe40003f06100 */
[----:B------:R-:W-:-:S04]  /*0570*/  IADD3 R7, PT, PT, R17, R7, RZ ;  /* 0x0000000711077210 */ /* 0x000fc80007ffe0ff */
[----:B------:R-:W-:-:S05]  /*0580*/  LEA.HI.X R5, R16, UR13, R7, 0x1, P1 ;  /* 0x0000000d10057c11 */ /* 0x000fca00088f0c07 */
[----:B--2---:R0:W-:Y:S02]  /*0590*/  STG.E.U16 desc[UR6][R4.64], R21 ;  /* 0x0000001504007986 */ /* 0x0041e4000c101506 */
[----:B------:R-:W-:Y:S05]  /*05a0*/  @P0 EXIT ;  /* 0x000000000000094d */ /* 0x000fea0003800000 */
[----:B------:R-:W-:Y:S01]  /*05b0*/  LOP3.LUT R0, R3, R15, RZ, 0xfc, !PT ;  /* 0x0000000f03007212 */ /* 0x000fe200078efcff */
[----:B------:R-:W-:Y:S03]  /*05c0*/  BSSY.RECONVERGENT B0, `(.L_x_3) ;  /* 0x0000029000007945 */ /* 0x000fe60003800200 */
[----:B------:R-:W-:-:S13]  /*05d0*/  ISETP.NE.U32.AND P0, PT, R0, RZ, PT ;  /* 0x000000ff0000720c */ /* 0x000fda0003f05070 */
[----:B------:R-:W-:Y:S05]  /*05e0*/  @P0 BRA `(.L_x_4) ;  /* 0x00000000005c0947 */ /* 0x000fea0003800000 */
[----:B------:R-:W1:Y:S01]  /*05f0*/  I2F.U32.RP R3, R13 ;  /* 0x0000000d00037306 */ /* 0x000e620000209000 */
[----:B------:R-:W-:Y:S01]  /*0600*/  ISETP.NE.U32.AND P2, PT, R13, RZ, PT ;  /* 0x000000ff0d00720c */ /* 0x000fe20003f45070 */
[----:B------:R-:W-:-:S06]  /*0610*/  IMAD.MOV.U32 R17, RZ, RZ, RZ ;  /* 0x000000ffff117224 */ /* 0x000fcc00078e00ff */
[----:B-1----:R-:W1:Y:S02]  /*0620*/  MUFU.RCP R3, R3 ;  /* 0x0000000300037308 */ /* 0x002e640000001000 */
[----:B-1----:R-:W-:-:S06]  /*0630*/  IADD3 R6, PT, PT, R3, 0xffffffe, RZ ;  /* 0x0ffffffe03067810 */ /* 0x002fcc0007ffe0ff */
[----:B------:R1:W2:Y:S02]  /*0640*/  F2I.FTZ.U32.TRUNC.NTZ R7, R6 ;  /* 0x0000000600077305 */ /* 0x0002a4000021f000 */
[----:B-1----:R-:W-:Y:S02]  /*0650*/  HFMA2 R6, -RZ, RZ, 0, 0 ;  /* 0x00000000ff067431 */ /* 0x002fe400000001ff */
[----:B--2---:R-:W-:-:S04]  /*0660*/  IMAD.MOV R0, RZ, RZ, -R7 ;  /* 0x000000ffff007224 */ /* 0x004fc800078e0a07 */
[----:B------:R-:W-:-:S04]  /*0670*/  IMAD R11, R0, R13, RZ ;  /* 0x0000000d000b7224 */ /* 0x000fc800078e02ff */
[----:B------:R-:W-:-:S06]  /*0680*/  IMAD.HI.U32 R11, R7, R11, R6 ;  /* 0x0000000b070b7227 */ /* 0x000fcc00078e0006 */
[----:B------:R-:W-:Y:S01]  /*0690*/  IMAD.HI.U32 R16, R11, R2, RZ ;  /* 0x000000020b107227 */ /* 0x000fe200078e00ff */
[----:B------:R-:W-:-:S03]  /*06a0*/  MOV R11, RZ ;  /* 0x000000ff000b7202 */ /* 0x000fc60000000f00 */
[----:B------:R-:W-:-:S04]  /*06b0*/  IMAD.MOV R0, RZ, RZ, -R16 ;  /* 0x000000ffff007224 */ /* 0x000fc800078e0a10 */
[----:B------:R-:W-:-:S05]  /*06c0*/  IMAD R0, R13, R0, R2 ;  /* 0x000000000d007224 */ /* 0x000fca00078e0202 */
[----:B------:R-:W-:-:S13]  /*06d0*/  ISETP.GE.U32.AND P0, PT, R0, R13, PT ;  /* 0x0000000d0000720c */ /* 0x000fda0003f06070 */
[----:B------:R-:W-:Y:S01]  /*06e0*/  @P0 IADD3 R0, PT, PT, R0, -R13, RZ ;  /* 0x8000000d00000210 */ /* 0x000fe20007ffe0ff */
[----:B------:R-:W-:-:S03]  /*06f0*/  @P0 VIADD R16, R16, 0x1 ;  /* 0x0000000110100836 */ /* 0x000fc60000000000 */
[----:B------:R-:W-:-:S13]  /*0700*/  ISETP.GE.U32.AND P1, PT, R0, R13, PT ;  /* 0x0000000d0000720c */ /* 0x000fda0003f26070 */
[----:B------:R-:W-:Y:S02]  /*0710*/  @P1 IADD3 R16, PT, PT, R16, 0x1, RZ ;  /* 0x0000000110101810 */ /* 0x000fe40007ffe0ff */
[----:B------:R-:W-:-:S05]  /*0720*/  @!P2 LOP3.LUT R16, RZ, R13, RZ, 0x33, !PT ;  /* 0x0000000dff10a212 */ /* 0x000fca00078e33ff */
[----:B------:R-:W-:-:S04]  /*0730*/  IMAD.MOV R10, RZ, RZ, -R16 ;  /* 0x000000ffff0a7224 */ /* 0x000fc800078e0a10 */
[----:B------:R-:W-:Y:S01]  /*0740*/  IMAD R10, R13, R10, R2 ;  /* 0x0000000a0d0a7224 */ /* 0x000fe200078e0202 */
[----:B------:R-:W-:Y:S06]  /*0750*/  BRA `(.L_x_5) ;  /* 0x00000000003c7947 */ /* 0x000fec0003800000 */
.L_x_4:
[----:B------:R-:W-:Y:S01]  /*0760*/  MOV R10, R2 ;  /* 0x00000002000a7202 */ /* 0x000fe20000000f00 */
[----:B------:R-:W-:Y:S01]  /*0770*/  IMAD.MOV.U32 R8, RZ, RZ, R3 ;  /* 0x000000ffff087224 */ /* 0x000fe200078e0003 */
[----:B------:R-:W-:-:S07]  /*0780*/  MOV R0, 0x7a0 ;  /* 0x000007a000007802 */ /* 0x000fce0000000f00 */
[----:B0-----:R-:W-:Y:S05]  /*0790*/  CALL.REL.NOINC `($__internal_0_$__cuda_sm20_div_s64) ;  /* 0x0000000000787944 */ /* 0x001fea0003c00000 */
[----:B------:R-:W0:Y:S01]  /*07a0*/  LDCU.64 UR4, c[0x0][0x3a8] ;  /* 0x00007500ff0477ac */ /* 0x000e220008000a00 */
[----:B------:R-:W-:Y:S01]  /*07b0*/  IADD3 R0, P0, PT, RZ, -R8, RZ ;  /* 0x80000008ff007210 */ /* 0x000fe20007f1e0ff */
[----:B------:R-:W-:-:S04]  /*07c0*/  IMAD.MOV.U32 R16, RZ, RZ, R8 ;  /* 0x000000ffff107224 */ /* 0x000fc800078e0008 */
[----:B------:R-:W-:Y:S01]  /*07d0*/  IMAD.X R6, RZ, RZ, ~R17, P0 ;  /* 0x000000ffff067224 */ /* 0x000fe200000e0e11 */
[----:B0-----:R-:W-:Y:S02]  /*07e0*/  MOV R13, UR4 ;  /* 0x00000004000d7c02 */ /* 0x001fe40008000f00 */
[----:B------:R-:W-:-:S03]  /*07f0*/  MOV R15, UR5 ;  /* 0x00000005000f7c02 */ /* 0x000fc60008000f00 */
[-C--:B------:R-:W-:Y:S02]  /*0800*/  IMAD R6, R6, R13.reuse, RZ ;  /* 0x0000000d06067224 */ /* 0x080fe400078e02ff */
[----:B------:R-:W-:-:S04]  /*0810*/  IMAD.WIDE.U32 R2, R0, R13, R2 ;  /* 0x0000000d00027225 */ /* 0x000fc800078e0002 */
[----:B------:R-:W-:Y:S02]  /*0820*/  IMAD R11, R0, R15, R6 ;  /* 0x0000000f000b7224 */ /* 0x000fe400078e0206 */
[----:B------:R-:W-:-:S03]  /*0830*/  IMAD.MOV.U32 R10, RZ, RZ, R2 ;  /* 0x000000ffff0a7224 */ /* 0x000fc600078e0002 */
[----:B------:R-:W-:-:S07]  /*0840*/  IADD3 R11, PT, PT, R11, R3, RZ ;  /* 0x000000030b0b7210 */ /* 0x000fce0007ffe0ff */
.L_x_5:
[----:B------:R-:W-:Y:S05]  /*0850*/  BSYNC.RECONVERGENT B0 ;  /* 0x0000000000007941 */ /* 0x000fea0003800200 */
.L_x_3:
[----:B------:R-:W1:Y:S01]  /*0860*/  LDCU.128 UR12, c[0x0][0x380] ;  /* 0x00007000ff0c77ac */ /* 0x000e620008000c00 */
[----:B------:R-:W2:Y:S01]  /*0870*/  LDCU.64 UR4, c[0x0][0x398] ;  /* 0x00007300ff0477ac */ /* 0x000ea20008000a00 */
[----:B-1----:R-:W-:-:S04]  /*0880*/  LEA R2, P0, R16, UR14, 0x3 ;  /* 0x0000000e10027c11 */ /* 0x002fc8000f8018ff */
[----:B------:R-:W-:-:S06]  /*0890*/  LEA.HI.X R3, R16, UR15, R17, 0x3, P0 ;  /* 0x0000000f10037c11 */ /* 0x000fcc00080f1c11 */
[----:B------:R-:W2:Y:S01]  /*08a0*/  LDG.E.64 R2, desc[UR6][R2.64] ;  /* 0x0000000602027981 */ /* 0x000ea2000c1e1b00 */
[----:B------:R-:W-:Y:S01]  /*08b0*/  MOV R8, R10 ;  /* 0x0000000a00087202 */ /* 0x000fe20000000f00 */
[----:B--2---:R-:W-:-:S04]  /*08c0*/  IMAD.WIDE.U32 R6, R9, UR4, R2 ;  /* 0x0000000409067c25 */ /* 0x004fc8000f8e0002 */
[----:B------:R-:W-:Y:S02]  /*08d0*/  IMAD R0, R9, UR5, R7 ;  /* 0x0000000509007c24 */ /* 0x000fe4000f8e0207 */
[----:B------:R-:W-:Y:S02]  /*08e0*/  IMAD.MOV.U32 R9, RZ, RZ, R11 ;  /* 0x000000ffff097224 */ /* 0x000fe400078e000b */
[-C--:B------:R-:W-:Y:S02]  /*08f0*/  IMAD R0, R0, R13.reuse, RZ ;  /* 0x0000000d00007224 */ /* 0x080fe400078e02ff */
[----:B------:R-:W-:-:S04]  /*0900*/  IMAD.WIDE.U32 R8, R6, R13, R8 ;  /* 0x0000000d06087225 */ /* 0x000fc800078e0008 */
[----:B------:R-:W-:Y:S01]  /*0910*/  IMAD R7, R6, R15, R0 ;  /* 0x0000000f06077224 */ /* 0x000fe200078e0200 */
[----:B------:R-:W-:-:S04]  /*0920*/  LEA R6, P0, R8, UR12, 0x1 ;  /* 0x0000000c08067c11 */ /* 0x000fc8000f8008ff */
[----:B------:R-:W-:-:S04]  /*0930*/  IADD3 R7, PT, PT, R9, R7, RZ ;  /* 0x0000000709077210 */ /* 0x000fc80007ffe0ff */
[----:B------:R-:W-:-:S06]  /*0940*/  LEA.HI.X R7, R8, UR13, R7, 0x1, P0 ;  /* 0x0000000d08077c11 */ /* 0x000fcc00080f0c07 */
[----:B------:R-:W2:Y:S04]  /*0950*/  LDG.E.U16 R7, desc[UR6][R6.64] ;  /* 0x0000000606077981 */ /* 0x000ea8000c1e1500 */
[----:B--2---:R-:W-:Y:S01]  /*0960*/  STG.E.U16 desc[UR6][R4.64+0x2], R7 ;  /* 0x0000020704007986 */ /* 0x004fe2000c101506 */
[----:B------:R-:W-:Y:S05]  /*0970*/  EXIT ;  /* 0x000000000000794d */ /* 0x000fea0003800000 */
        .weak           $__internal_0_$__cuda_sm20_div_s64
        .type           $__internal_0_$__cuda_sm20_div_s64,@function
        .size           $__internal_0_$__cuda_sm20_div_s64,(.L_x_14 - $__internal_0_$__cuda_sm20_div_s64)
$__internal_0_$__cuda_sm20_div_s64:
[----:B------:R-:W-:Y:S01]  /*0980*/  UIADD3 UR4, UP1, UPT, URZ, -UR8, URZ ;  /* 0x80000008ff047290 */ /* 0x000fe2000ff3e0ff */
[----:B------:R-:W-:Y:S01]  /*0990*/  ISETP.GE.AND P3, PT, R8, RZ, PT ;  /* 0x000000ff0800720c */ /* 0x000fe20003f66270 */
[----:B------:R-:W-:Y:S02]  /*09a0*/  UISETP.GE.AND UP0, UPT, UR9, URZ, UPT ;  /* 0x000000ff0900728c */ /* 0x000fe4000bf06270 */
[----:B------:R-:W-:Y:S02]  /*09b0*/  UIADD3.X UR5, UPT, UPT, URZ, ~UR9, URZ, UP1, !UPT ;  /* 0x80000009ff057290 */ /* 0x000fe40008ffe4ff */
[----:B------:R-:W-:Y:S02]  /*09c0*/  USEL UR4, UR4, UR8, !UP0 ;  /* 0x0000000804047287 */ /* 0x000fe4000c000000 */
[----:B------:R-:W-:-:S09]  /*09d0*/  USEL UR5, UR5, UR9, !UP0 ;  /* 0x0000000905057287 */ /* 0x000fd2000c000000 */
[----:B------:R-:W0:Y:S08]  /*09e0*/  I2F.U64.RP R16, UR4 ;  /* 0x0000000400107d12 */ /* 0x000e300008309000 */
[----:B0-----:R-:W0:Y:S02]  /*09f0*/  MUFU.RCP R16, R16 ;  /* 0x0000001000107308 */ /* 0x001e240000001000 */
[----:B0-----:R-:W-:-:S06]  /*0a00*/  VIADD R12, R16, 0x1ffffffe ;  /* 0x1ffffffe100c7836 */ /* 0x001fcc0000000000 */
[----:B------:R-:W0:Y:S02]  /*0a10*/  F2I.U64.TRUNC R12, R12 ;  /* 0x0000000c000c7311 */ /* 0x000e24000020d800 */
[----:B0-----:R-:W-:-:S04]  /*0a20*/  IMAD.WIDE.U32 R14, R12, UR4, RZ ;  /* 0x000000040c0e7c25 */ /* 0x001fc8000f8e00ff */
[----:B------:R-:W-:Y:S01]  /*0a30*/  IMAD R15, R12, UR5, R15 ;  /* 0x000000050c0f7c24 */ /* 0x000fe2000f8e020f */
[----:B------:R-:W-:-:S03]  /*0a40*/  IADD3 R17, P0, PT, RZ, -R14, RZ ;  /* 0x8000000eff117210 */ /* 0x000fc60007f1e0ff */
[----:B------:R-:W-:Y:S02]  /*0a50*/  IMAD R15, R13, UR4, R15 ;  /* 0x000000040d0f7c24 */ /* 0x000fe4000f8e020f */
[----:B------:R-:W-:-:S03]  /*0a60*/  IMAD.HI.U32 R14, R12, R17, RZ ;  /* 0x000000110c0e7227 */ /* 0x000fc600078e00ff */
[----:B------:R-:W-:Y:S01]  /*0a70*/  IADD3.X R19, PT, PT, RZ, ~R15, RZ, P0, !PT ;  /* 0x8000000fff137210 */ /* 0x000fe200007fe4ff */
[----:B------:R-:W-:-:S04]  /*0a80*/  IMAD.MOV.U32 R15, RZ, RZ, R12 ;  /* 0x000000ffff0f7224 */ /* 0x000fc800078e000c */
[----:B------:R-:W-:-:S04]  /*0a90*/  IMAD.WIDE.U32 R14, P0, R12, R19, R14 ;  /* 0x000000130c0e7225 */ /* 0x000fc8000780000e */
[C---:B------:R-:W-:Y:S02]  /*0aa0*/  IMAD R21, R13.reuse, R19, RZ ;  /* 0x000000130d157224 */ /* 0x040fe400078e02ff */
[----:B------:R-:W-:-:S04]  /*0ab0*/  IMAD.HI.U32 R14, P1, R13, R17, R14 ;  /* 0x000000110d0e7227 */ /* 0x000fc8000782000e */
[----:B------:R-:W-:Y:S01]  /*0ac0*/  IMAD.HI.U32 R12, R13, R19, RZ ;  /* 0x000000130d0c7227 */ /* 0x000fe200078e00ff */
[----:B------:R-:W-:-:S04]  /*0ad0*/  IADD3 R15, P2, PT, R21, R14, RZ ;  /* 0x0000000e150f7210 */ /* 0x000fc80007f5e0ff */
[----:B------:R-:W-:Y:S01]  /*0ae0*/  IADD3.X R12, PT, PT, R12, R13, RZ, P0, !PT ;  /* 0x0000000d0c0c7210 */ /* 0x000fe200007fe4ff */
[----:B------:R-:W-:-:S03]  /*0af0*/  IMAD.WIDE.U32 R16, R15, UR4, RZ ;  /* 0x000000040f107c25 */ /* 0x000fc6000f8e00ff */
[----:B------:R-:W-:Y:S01]  /*0b00*/  IADD3.X R12, PT, PT, RZ, RZ, R12, P2, P1 ;  /* 0x000000ffff0c7210 */ /* 0x000fe200017e240c */
[----:B------:R-:W-:Y:S01]  /*0b10*/  IMAD R13, R15, UR5, R17 ;  /* 0x000000050f0d7c24 */ /* 0x000fe2000f8e0211 */
[----:B------:R-:W-:-:S03]  /*0b20*/  IADD3 R17, P0, PT, RZ, -R16, RZ ;  /* 0x80000010ff117210 */ /* 0x000fc60007f1e0ff */
[----:B------:R-:W-:Y:S02]  /*0b30*/  IMAD R13, R12, UR4, R13 ;  /* 0x000000040c0d7c24 */ /* 0x000fe4000f8e020d */
[----:B------:R-:W-:-:S04]  /*0b40*/  IMAD.HI.U32 R14, R15, R17, RZ ;  /* 0x000000110f0e7227 */ /* 0x000fc800078e00ff */
[----:B------:R-:W-:Y:S01]  /*0b50*/  IMAD.X R19, RZ, RZ, ~R13, P0 ;  /* 0x000000ffff137224 */ /* 0x000fe200000e0e0d */
[----:B------:R-:W-:-:S03]  /*0b60*/  IADD3 R13, P4, PT, RZ, -R10, RZ ;  /* 0x8000000aff0d7210 */ /* 0x000fc60007f9e0ff */
[----:B------:R-:W-:-:S04]  /*0b70*/  IMAD.WIDE.U32 R14, P0, R15, R19, R14 ;  /* 0x000000130f0e7225 */ /* 0x000fc8000780000e */
[----:B------:R-:W-:Y:S01]  /*0b80*/  IMAD.HI.U32 R14, P1, R12, R17, R14 ;  /* 0x000000110c0e7227 */ /* 0x000fe2000782000e */
[----:B------:R-:W-:-:S03]  /*0b90*/  SEL R15, R13, R10, !P3 ;  /* 0x0000000a0d0f7207 */ /* 0x000fc60005800000 */
[CC--:B------:R-:W-:Y:S02]  /*0ba0*/  IMAD R17, R12.reuse, R19.reuse, RZ ;  /* 0x000000130c117224 */ /* 0x0c0fe400078e02ff */
[----:B------:R-:W-:Y:S01]  /*0bb0*/  IMAD.HI.U32 R13, R12, R19, RZ ;  /* 0x000000130c0d7227 */ /* 0x000fe200078e00ff */
[----:B------:R-:W-:Y:S02]  /*0bc0*/  IADD3.X R19, PT, PT, RZ, ~R8, RZ, P4, !PT ;  /* 0x80000008ff137210 */ /* 0x000fe400027fe4ff */
[----:B------:R-:W-:Y:S01]  /*0bd0*/  IADD3 R17, P2, PT, R17, R14, RZ ;  /* 0x0000000e11117210 */ /* 0x000fe20007f5e0ff */
[----:B------:R-:W-:Y:S01]  /*0be0*/  IMAD.X R13, R13, 0x1, R12, P0 ;  /* 0x000000010d0d7824 */ /* 0x000fe200000e060c */
[----:B------:R-:W-:Y:S02]  /*0bf0*/  SEL R10, R19, R8, !P3 ;  /* 0x00000008130a7207 */ /* 0x000fe40005800000 */
[----:B------:R-:W-:Y:S01]  /*0c00*/  LOP3.LUT R8, R8, UR9, RZ, 0x3c, !PT ;  /* 0x0000000908087c12 */ /* 0x000fe2000f8e3cff */
[----:B------:R-:W-:Y:S01]  /*0c10*/  IMAD.HI.U32 R12, R17, R15, RZ ;  /* 0x0000000f110c7227 */ /* 0x000fe200078e00ff */
[----:B------:R-:W-:-:S03]  /*0c20*/  IADD3.X R19, PT, PT, RZ, RZ, R13, P2, P1 ;  /* 0x000000ffff137210 */ /* 0x000fc600017e240d */
[----:B------:R-:W-:Y:S02]  /*0c30*/  HFMA2 R13, -RZ, RZ, 0, 0 ;  /* 0x00000000ff0d7431 */ /* 0x000fe400000001ff */
[----:B------:R-:W-:-:S04]  /*0c40*/  IMAD.HI.U32 R14, R19, R10, RZ ;  /* 0x0000000a130e7227 */ /* 0x000fc800078e00ff */
[----:B------:R-:W-:-:S04]  /*0c50*/  IMAD.WIDE.U32 R12, R17, R10, R12 ;  /* 0x0000000a110c7225 */ /* 0x000fc800078e000c */
[C---:B------:R-:W-:Y:S02]  /*0c60*/  IMAD R17, R19.reuse, R10, RZ ;  /* 0x0000000a13117224 */ /* 0x040fe400078e02ff */
[----:B------:R-:W-:-:S04]  /*0c70*/  IMAD.HI.U32 R12, P0, R19, R15, R12 ;  /* 0x0000000f130c7227 */ /* 0x000fc8000780000c */
[----:B------:R-:W-:Y:S01]  /*0c80*/  IMAD.X R14, RZ, RZ, R14, P0 ;  /* 0x000000ffff0e7224 */ /* 0x000fe200000e060e */
[----:B------:R-:W-:-:S04]  /*0c90*/  IADD3 R17, P1, PT, R17, R12, RZ ;  /* 0x0000000c11117210 */ /* 0x000fc80007f3e0ff */
[----:B------:R-:W-:Y:S01]  /*0ca0*/  IADD3.X R14, PT, PT, RZ, R14, RZ, P1, !PT ;  /* 0x0000000eff0e7210 */ /* 0x000fe20000ffe4ff */
[----:B------:R-:W-:-:S04]  /*0cb0*/  IMAD.WIDE.U32 R12, R17, UR4, RZ ;  /* 0x00000004110c7c25 */ /* 0x000fc8000f8e00ff */
[----:B------:R-:W-:Y:S01]  /*0cc0*/  IMAD R13, R17, UR5, R13 ;  /* 0x00000005110d7c24 */ /* 0x000fe2000f8e020d */
[----:B------:R-:W-:-:S03]  /*0cd0*/  IADD3 R15, P1, PT, -R12, R15, RZ ;  /* 0x0000000f0c0f7210 */ /* 0x000fc60007f3e1ff */
[----:B------:R-:W-:Y:S01]  /*0ce0*/  IMAD R13, R14, UR4, R13 ;  /* 0x000000040e0d7c24 */ /* 0x000fe2000f8e020d */
[----:B------:R-:W-:-:S03]  /*0cf0*/  ISETP.GE.U32.AND P0, PT, R15, UR4, PT ;  /* 0x000000040f007c0c */ /* 0x000fc6000bf06070 */
[----:B------:R-:W-:Y:S01]  /*0d00*/  IMAD.X R13, R10, 0x1, ~R13, P1 ;  /* 0x000000010a0d7824 */ /* 0x000fe200008e0e0d */
[----:B------:R-:W-:Y:S02]  /*0d10*/  IADD3 R12, P1, PT, R15, -UR4, RZ ;  /* 0x800000040f0c7c10 */ /* 0x000fe4000ff3e0ff */
[----:B------:R-:W-:Y:S02]  /*0d20*/  IADD3 R10, P2, PT, R17, 0x1, RZ ;  /* 0x00000001110a7810 */ /* 0x000fe40007f5e0ff */
[C---:B------:R-:W-:Y:S02]  /*0d30*/  ISETP.GE.U32.AND.EX P0, PT, R13.reuse, UR5, PT, P0 ;  /* 0x000000050d007c0c */ /* 0x040fe4000bf06100 */
[----:B------:R-:W-:Y:S02]  /*0d40*/  IADD3.X R16, PT, PT, R13, ~UR5, RZ, P1, !PT ;  /* 0x800000050d107c10 */ /* 0x000fe40008ffe4ff */
[----:B------:R-:W-:Y:S02]  /*0d50*/  SEL R12, R12, R15, P0 ;  /* 0x0000000f0c0c7207 */ /* 0x000fe40000000000 */
[----:B------:R-:W-:-:S02]  /*0d60*/  SEL R16, R16, R13, P0 ;  /* 0x0000000d10107207 */ /* 0x000fc40000000000 */
[-C--:B------:R-:W-:Y:S02]  /*0d70*/  IADD3.X R15, PT, PT, RZ, R14.reuse, RZ, P2, !PT ;  /* 0x0000000eff0f7210 */ /* 0x080fe400017fe4ff */
[----:B------:R-:W-:Y:S02]  /*0d80*/  SEL R13, R10, R17, P0 ;  /* 0x000000110a0d7207 */ /* 0x000fe40000000000 */
[----:B------:R-:W-:Y:S02]  /*0d90*/  ISETP.GE.U32.AND P1, PT, R12, UR4, PT ;  /* 0x000000040c007c0c */ /* 0x000fe4000bf26070 */
[----:B------:R-:W-:Y:S02]  /*0da0*/  SEL R14, R15, R14, P0 ;  /* 0x0000000e0f0e7207 */ /* 0x000fe40000000000 */
[----:B------:R-:W-:Y:S02]  /*0db0*/  IADD3 R10, P2, PT, R13, 0x1, RZ ;  /* 0x000000010d0a7810 */ /* 0x000fe40007f5e0ff */
[----:B------:R-:W-:-:S02]  /*0dc0*/  ISETP.GE.U32.AND.EX P0, PT, R16, UR5, PT, P1 ;  /* 0x0000000510007c0c */ /* 0x000fc4000bf06110 */
[----:B------:R-:W-:Y:S01]  /*0dd0*/  ISETP.GE.AND P1, PT, R8, RZ, PT ;  /* 0x000000ff0800720c */ /* 0x000fe20003f26270 */
[----:B------:R-:W-:Y:S01]  /*0de0*/  IMAD.X R17, RZ, RZ, R14, P2 ;  /* 0x000000ffff117224 */ /* 0x000fe200010e060e */
[----:B------:R-:W-:-:S04]  /*0df0*/  SEL R10, R10, R13, P0 ;  /* 0x0000000d0a0a7207 */ /* 0x000fc80000000000 */
[----:B------:R-:W-:Y:S02]  /*0e00*/  SEL R17, R17, R14, P0 ;  /* 0x0000000e11117207 */ /* 0x000fe40000000000 */
[-C--:B------:R-:W-:Y:S02]  /*0e10*/  IADD3 R13, P2, PT, RZ, -R10.reuse, RZ ;  /* 0x8000000aff0d7210 */ /* 0x080fe40007f5e0ff */
[----:B------:R-:W-:Y:S02]  /*0e20*/  ISETP.NE.U32.AND P0, PT, RZ, UR8, PT ;  /* 0x00000008ff007c0c */ /* 0x000fe4000bf05070 */
[-C--:B------:R-:W-:Y:S02]  /*0e30*/  IADD3.X R12, PT, PT, RZ, ~R17.reuse, RZ, P2, !PT ;  /* 0x80000011ff0c7210 */ /* 0x080fe400017fe4ff */
[----:B------:R-:W-:Y:S02]  /*0e40*/  SEL R8, R13, R10, !P1 ;  /* 0x0000000a0d087207 */ /* 0x000fe40004800000 */
[----:B------:R-:W-:Y:S01]  /*0e50*/  SEL R17, R12, R17, !P1 ;  /* 0x000000110c117207 */ /* 0x000fe20004800000 */
[----:B------:R-:W-:Y:S01]  /*0e60*/  IMAD.MOV.U32 R12, RZ, RZ, R0 ;  /* 0x000000ffff0c7224 */ /* 0x000fe200078e0000 */
[----:B------:R-:W-:-:S02]  /*0e70*/  MOV R13, 0x0 ;  /* 0x00000000000d7802 */ /* 0x000fc40000000f00 */
[----:B------:R-:W-:-:S04]  /*0e80*/  ISETP.NE.AND.EX P0, PT, RZ, UR9, PT, P0 ;  /* 0x00000009ff007c0c */ /* 0x000fc8000bf05300 */
[----:B------:R-:W-:Y:S02]  /*0e90*/  SEL R8, R8, 0xffffffff, P0 ;  /* 0xffffffff08087807 */ /* 0x000fe40000000000 */
[----:B------:R-:W-:Y:S01]  /*0ea0*/  SEL R17, R17, 0xffffffff, P0 ;  /* 0xffffffff11117807 */ /* 0x000fe20000000000 */
[----:B------:R-:W-:Y:S06]  /*0eb0*/  RET.REL.NODEC R12 `(_Z13gather_kernelI6__halfEvPKT_PKlPS1_lllll) ;  /* 0xfffffff00c507950 */ /* 0x000fec0003c3ffff */
.L_x_6:
[----:B------:R-:W-:-:S00]  /*0ec0*/  BRA `(.L_x_6) ;  /* 0xfffffffc00fc7947 */ /* 0x000fc0000383ffff */
[----:B------:R-:W-:-:S00]  /*0ed0*/  NOP ;  /* 0x0000000000007918 */ /* 0x000fc00000000000 */
        /* <DEDUP_REMOVED lines=10> */
.L_x_14:


//--------------------- .text._Z13gather_kernelIfEvPKT_PKlPS0_lllll --------------------------
	.section	.text._Z13gather_kernelIfEvPKT_PKlPS0_lllll,"ax",@progbits
	.align	128
        .global         _Z13gather_kernelIfEvPKT_PKlPS0_lllll
        .type           _Z13gather_kernelIfEvPKT_PKlPS0_lllll,@function
        .size           _Z13gather_kernelIfEvPKT_PKlPS0_lllll,(.L_x_15 - _Z13gather_kernelIfEvPKT_PKlPS0_lllll)
        .other          _Z13gather_kernelIfEvPKT_PKlPS0_lllll,@"STO_CUDA_ENTRY STV_DEFAULT"
_Z13gather_kernelIfEvPKT_PKlPS0_lllll:
.text._Z13gather_kernelIfEvPKT_PKlPS0_lllll:
        /* <DEDUP_REMOVED lines=50> */
.L_x_8:
[----:B------:R-:W-:Y:S01]  /*0320*/  IMAD.MOV.U32 R10, RZ, RZ, R4 ;  /* 0x000000ffff0a7224 */ /* 0x000fe200078e0004 */
[----:B------:R-:W-:Y:S02]  /*0330*/  MOV R8, R5 ;  /* 0x0000000500087202 */ /* 0x000fe40000000f00 */
[----:B------:R-:W-:-:S07]  /*0340*/  MOV R0, 0x360 ;  /* 0x0000036000007802 */ /* 0x000fce0000000f00 */
[----:B01----:R-:W-:Y:S05]  /*0350*/  CALL.REL.NOINC `($__internal_1_$__cuda_sm20_div_s64) ;  /* 0x0000000400887944 */ /* 0x003fea0003c00000 */
        /* <DEDUP_REMOVED lines=11> */
.L_x_9:
[----:B01----:R-:W-:Y:S05]  /*0410*/  BSYNC.RECONVERGENT B0 ;  /* 0x0000000000007941 */ /* 0x003fea0003800200 */
.L_x_7:
        /* <DEDUP_REMOVED lines=13> */
[----:B------:R-:W2:Y:S01]  /*04f0*/  LDG.E R21, desc[UR6][R20.64] ;  /* 0x0000000614157981 */ /* 0x000ea2000c1e1900 */
        /* <DEDUP_REMOVED lines=9> */
[----:B--2---:R0:W-:Y:S02]  /*0590*/  STG.E desc[UR6][R4.64], R21 ;  /* 0x0000001504007986 */ /* 0x0041e4000c101906 */
        /* <DEDUP_REMOVED lines=28> */
.L_x_11:
[----:B------:R-:W-:Y:S01]  /*0760*/  MOV R10, R2 ;  /* 0x00000002000a7202 */ /* 0x000fe20000000f00 */
[----:B------:R-:W-:Y:S01]  /*0770*/  IMAD.MOV.U32 R8, RZ, RZ, R3 ;  /* 0x000000ffff087224 */ /* 0x000fe200078e0003 */
[----:B------:R-:W-:-:S07]  /*0780*/  MOV R0, 0x7a0 ;  /* 0x000007a000007802 */ /* 0x000fce0000000f00 */
[----:B0-----:R-:W-:Y:S05]  /*0790*/  CALL.REL.NOINC `($__internal_1_$__cuda_sm20_div_s64) ;  /* 0x0000000000787944 */ /* 0x001fea0003c00000 */
        /* <DEDUP_REMOVED lines=11> */
.L_x_12:
[----:B------:R-:W-:Y:S05]  /*0850*/  BSYNC.RECONVERGENT B0 ;  /* 0x0000000000007941 */ /* 0x000fea0003800200 */
.L_x_10:
        /* <DEDUP_REMOVED lines=15> */
[----:B------:R-:W2:Y:S04]  /*0950*/  LDG.E R7, desc[UR6][R6.64] ;  /* 0x0000000606077981 */ /* 0x000ea8000c1e1900 */
[----:B--2---:R-:W-:Y:S01]  /*0960*/  STG.E desc[UR6][R4.64+0x4], R7 ;  /* 0x0000040704007986 */ /* 0x004fe2000c101906 */
[----:B------:R-:W-:Y:S05]  /*0970*/  EXIT ;  /* 0x000000000000794d */ /* 0x000fea0003800000 */
        .weak           $__internal_1_$__cuda_sm20_div_s64
        .type           $__internal_1_$__cuda_sm20_div_s64,@function
        .size           $__internal_1_$__cuda_sm20_div_s64,(.L_x_15 - $__internal_1_$__cuda_sm20_div_s64)
$__internal_1_$__cuda_sm20_div_s64:
        /* <DEDUP_REMOVED lines=83> */
[----:B------:R-:W-:Y:S06]  /*0eb0*/  RET.REL.NODEC R12 `(_Z13gather_kernelIfEvPKT_PKlPS0_lllll) ;  /* 0xfffffff00c507950 */ /* 0x000fec0003c3ffff */
.L_x_13:
        /* <DEDUP_REMOVED lines=12> */
.L_x_15:


//--------------------- .nv.shared.reserved.0     --------------------------
	.section	.nv.shared.reserved.0,"aw",@nobits
	.weak		__nv_reservedSMEM_offset_0_alias
	.size		__nv_reservedSMEM_offset_0_alias, 0, 64
	.other		__nv_reservedSMEM_offset_0_alias,@"STO_CUDA_RESERVED_SHARED STV_DEFAULT"
__nv_reservedSMEM_offset_0_alias:
	.zero		0
	.zero		64


//--------------------- .nv.constant0._Z13gather_kernelI6__halfEvPKT_PKlPS1_lllll --------------------------
	.section	.nv.constant0._Z13gather_kernelI6__halfEvPKT_PKlPS1_lllll,"a",@progbits
	.sectionflags	@""
	.align	4
.nv.constant0._Z13gather_kernelI6__halfEvPKT_PKlPS1_lllll:
	.zero		960


//--------------------- .nv.constant0._Z13gather_kernelIfEvPKT_PKlPS0_lllll --------------------------
	.section	.nv.constant0._Z13gather_kernelIfEvPKT_PKlPS0_lllll,"a",@progbits
	.sectionflags	@""
	.align	4
.nv.constant0._Z13gather_kernelIfEvPKT_PKlPS0_lllll:
	.zero		960


//--------------------- SYMBOLS --------------------------

	.type		.nv.reservedSmem.offset0,@object
	.size		.nv.reservedSmem.offset0,0x4
